//
// Generated by NVIDIA NVVM Compiler
//
// Compiler Build ID: CL-36424714
// Cuda compilation tools, release 13.0, V13.0.88
// Based on NVVM 20.0.0
//

.version 9.0
.target sm_100
.address_size 64

	// .globl	vectorAdd
.global .align 4 .b8 configs[48];
// _ZZ12vectorAdd_V1E11start_block has been demoted
// _ZZ12vectorAdd_V1E5flags has been demoted
// _ZZ12vectorAdd_V1E8blockIDX_$_0 has been demoted

.visible .entry vectorAdd(
	.param .u64 .ptr .align 1 vectorAdd_param_0,
	.param .u64 .ptr .align 1 vectorAdd_param_1,
	.param .u64 .ptr .align 1 vectorAdd_param_2,
	.param .u32 vectorAdd_param_3
)
{
	.reg .pred 	%p<2>;
	.reg .b32 	%r<9>;
	.reg .b64 	%rd<11>;

	ld.param.u64 	%rd1, [vectorAdd_param_0];
	ld.param.u64 	%rd2, [vectorAdd_param_1];
	ld.param.u64 	%rd3, [vectorAdd_param_2];
	ld.param.u32 	%r2, [vectorAdd_param_3];
	mov.u32 	%r3, %ntid.x;
	mov.u32 	%r4, %ctaid.x;
	mov.u32 	%r5, %tid.x;
	mad.lo.s32 	%r1, %r3, %r4, %r5;
	setp.ge.s32 	%p1, %r1, %r2;
	@%p1 bra 	$L__BB0_2;
	cvta.to.global.u64 	%rd4, %rd1;
	cvta.to.global.u64 	%rd5, %rd2;
	cvta.to.global.u64 	%rd6, %rd3;
	mul.wide.s32 	%rd7, %r1, 4;
	add.s64 	%rd8, %rd4, %rd7;
	ld.global.u32 	%r6, [%rd8];
	add.s64 	%rd9, %rd5, %rd7;
	ld.global.u32 	%r7, [%rd9];
	add.s32 	%r8, %r7, %r6;
	add.s64 	%rd10, %rd6, %rd7;
	st.global.u32 	[%rd10], %r8;
$L__BB0_2:
	ret;

}
	// .globl	vectorAdd_V1
.visible .entry vectorAdd_V1(
	.param .u64 .ptr .align 1 vectorAdd_V1_param_0,
	.param .u64 .ptr .align 1 vectorAdd_V1_param_1,
	.param .u64 .ptr .align 1 vectorAdd_V1_param_2,
	.param .u32 vectorAdd_V1_param_3
)
{
	.reg .pred 	%p<18>;
	.reg .b32 	%r<66>;
	.reg .b64 	%rd<19>;
	// demoted variable
	.shared .align 4 .u32 _ZZ12vectorAdd_V1E11start_block;
	// demoted variable
	.shared .align 4 .u32 _ZZ12vectorAdd_V1E5flags;
	// demoted variable
	.shared .align 4 .u32 _ZZ12vectorAdd_V1E8blockIDX_$_0;
	ld.param.u64 	%rd4, [vectorAdd_V1_param_0];
	ld.param.u64 	%rd5, [vectorAdd_V1_param_1];
	ld.param.u64 	%rd6, [vectorAdd_V1_param_2];
	ld.param.u32 	%r17, [vectorAdd_V1_param_3];
	mov.u32 	%r1, %tid.x;
	mov.u32 	%r18, %tid.y;
	mov.u32 	%r19, %tid.z;
	or.b32  	%r20, %r18, %r19;
	or.b32  	%r2, %r20, %r1;
	setp.ne.s32 	%p1, %r2, 0;
	@%p1 bra 	$L__BB1_7;
	mov.b32 	%r22, 0;
	st.shared.u32 	[_ZZ12vectorAdd_V1E11start_block], %r22;
	// begin inline asm
	mov.u32 %r21, %smid;
	// end inline asm
	st.shared.u32 	[_ZZ12vectorAdd_V1E5flags], %r21;
	and.b32  	%r4, %r21, 15;
	ld.global.u32 	%r5, [configs];
	and.b32  	%r23, %r5, 255;
	setp.lt.u32 	%p2, %r4, %r23;
	@%p2 bra 	$L__BB1_3;
	shr.u32 	%r24, %r5, 8;
	and.b32  	%r25, %r24, 255;
	setp.le.u32 	%p3, %r4, %r25;
	@%p3 bra 	$L__BB1_4;
$L__BB1_3:
	mov.b32 	%r31, -1;
	st.shared.u32 	[_ZZ12vectorAdd_V1E11start_block], %r31;
	bra.uni 	$L__BB1_7;
$L__BB1_4:
	mul.wide.u32 	%rd7, %r4, 4;
	mov.u64 	%rd8, configs;
	add.s64 	%rd9, %rd8, %rd7;
	atom.global.add.u32 	%r6, [%rd9+24], 1;
	shr.u32 	%r26, %r5, 16;
	setp.lt.u32 	%p4, %r6, %r26;
	@%p4 bra 	$L__BB1_6;
	mov.b32 	%r27, -1;
	st.shared.u32 	[_ZZ12vectorAdd_V1E11start_block], %r27;
	bra.uni 	$L__BB1_7;
$L__BB1_6:
	and.b32  	%r28, %r21, -65281;
	shl.b32 	%r29, %r6, 8;
	add.s32 	%r30, %r28, %r29;
	st.shared.u32 	[_ZZ12vectorAdd_V1E5flags], %r30;
$L__BB1_7:
	bar.sync 	0;
	ld.shared.u32 	%r32, [_ZZ12vectorAdd_V1E11start_block];
	setp.eq.s32 	%p5, %r32, -1;
	@%p5 bra 	$L__BB1_26;
	mov.u32 	%r7, %ntid.x;
	cvta.to.global.u64 	%rd1, %rd4;
	cvta.to.global.u64 	%rd2, %rd5;
	cvta.to.global.u64 	%rd3, %rd6;
	bra.uni 	$L__BB1_10;
$L__BB1_9:
	setp.eq.s32 	%p16, %r16, -1;
	@%p16 bra 	$L__BB1_26;
$L__BB1_10:
	setp.ne.s32 	%p6, %r2, 0;
	@%p6 bra 	$L__BB1_19;
	ld.shared.u32 	%r8, [_ZZ12vectorAdd_V1E5flags];
	and.b32  	%r33, %r8, 15;
	ld.global.u32 	%r9, [configs];
	and.b32  	%r34, %r9, 255;
	setp.lt.u32 	%p7, %r33, %r34;
	@%p7 bra 	$L__BB1_13;
	and.b32  	%r35, %r9, 15;
	shr.u32 	%r36, %r9, 8;
	and.b32  	%r37, %r36, 255;
	setp.le.u32 	%p8, %r35, %r37;
	@%p8 bra 	$L__BB1_14;
$L__BB1_13:
	mov.b32 	%r51, -1;
	st.shared.u32 	[_ZZ12vectorAdd_V1E11start_block], %r51;
	bra.uni 	$L__BB1_19;
$L__BB1_14:
	shr.u32 	%r38, %r8, 8;
	and.b32  	%r39, %r38, 255;
	shr.u32 	%r40, %r9, 16;
	setp.lt.u32 	%p9, %r39, %r40;
	@%p9 bra 	$L__BB1_16;
	mov.b32 	%r41, -1;
	st.shared.u32 	[_ZZ12vectorAdd_V1E11start_block], %r41;
	bra.uni 	$L__BB1_19;
$L__BB1_16:
	atom.global.add.u32 	%r10, [configs+8], 10;
	st.shared.u32 	[_ZZ12vectorAdd_V1E11start_block], %r10;
	ld.global.u32 	%r11, [configs+4];
	setp.lt.s32 	%p10, %r10, %r11;
	@%p10 bra 	$L__BB1_18;
	mov.b32 	%r42, -1;
	st.shared.u32 	[_ZZ12vectorAdd_V1E11start_block], %r42;
	bra.uni 	$L__BB1_19;
$L__BB1_18:
	and.b32  	%r43, %r8, -241;
	add.s32 	%r44, %r10, 10;
	min.s32 	%r45, %r44, %r11;
	sub.s32 	%r46, %r45, %r10;
	shl.b32 	%r47, %r46, 4;
	add.s32 	%r48, %r47, %r43;
	st.shared.u32 	[_ZZ12vectorAdd_V1E5flags], %r48;
	ld.global.u32 	%r49, [configs+12];
	rem.s32 	%r50, %r10, %r49;
	st.shared.u32 	[_ZZ12vectorAdd_V1E8blockIDX_$_0], %r50;
$L__BB1_19:
	bar.sync 	0;
	ld.shared.u32 	%r65, [_ZZ12vectorAdd_V1E11start_block];
	setp.eq.s32 	%p11, %r65, -1;
	@%p11 bra 	$L__BB1_26;
	ld.shared.u32 	%r52, [_ZZ12vectorAdd_V1E5flags];
	and.b32  	%r53, %r52, 240;
	setp.eq.s32 	%p12, %r53, 0;
	@%p12 bra 	$L__BB1_10;
$L__BB1_21:
	ld.shared.u32 	%r54, [_ZZ12vectorAdd_V1E8blockIDX_$_0];
	mad.lo.s32 	%r14, %r54, %r7, %r1;
	setp.ge.s32 	%p13, %r14, %r17;
	@%p13 bra 	$L__BB1_23;
	mul.wide.s32 	%rd10, %r14, 4;
	add.s64 	%rd11, %rd1, %rd10;
	ld.global.u32 	%r55, [%rd11];
	add.s64 	%rd12, %rd2, %rd10;
	ld.global.u32 	%r56, [%rd12];
	add.s32 	%r57, %r56, %r55;
	add.s64 	%rd13, %rd3, %rd10;
	st.global.u32 	[%rd13], %r57;
$L__BB1_23:
	setp.ne.s32 	%p14, %r2, 0;
	add.s32 	%r65, %r65, 1;
	@%p14 bra 	$L__BB1_25;
	ld.global.u32 	%r58, [configs+12];
	rem.s32 	%r59, %r65, %r58;
	st.shared.u32 	[_ZZ12vectorAdd_V1E8blockIDX_$_0], %r59;
$L__BB1_25:
	bar.sync 	0;
	ld.shared.u32 	%r16, [_ZZ12vectorAdd_V1E11start_block];
	ld.shared.u32 	%r60, [_ZZ12vectorAdd_V1E5flags];
	shr.u32 	%r61, %r60, 4;
	and.b32  	%r62, %r61, 15;
	add.s32 	%r63, %r62, %r16;
	setp.lt.s32 	%p15, %r65, %r63;
	@%p15 bra 	$L__BB1_21;
	bra.uni 	$L__BB1_9;
$L__BB1_26:
	setp.ne.s32 	%p17, %r2, 0;
	@%p17 bra 	$L__BB1_28;
	ld.shared.u32 	%rd14, [_ZZ12vectorAdd_V1E5flags];
	shl.b64 	%rd15, %rd14, 2;
	and.b64  	%rd16, %rd15, 60;
	mov.u64 	%rd17, configs;
	add.s64 	%rd18, %rd17, %rd16;
	atom.global.add.u32 	%r64, [%rd18+24], -1;
$L__BB1_28:
	ret;

}


// ===== COMPILED SASS (sm_100) =====

	.target	sm_100

	.elftype	@"ET_EXEC"


//--------------------- .note.nv.tkinfo           --------------------------
	.section	.note.nv.tkinfo,"",@"SHT_NOTE"
	.sectionflags	@"SHF_NOTE_NV_TKINFO"
	.tkinfo
        /*0018*/ 	.word	0x00000002
        /*0030*/ 	.string	""
        /*0030*/ 	.string	"ptxas"
        /*0030*/ 	.string	"Cuda compilation tools, release 13.0, V13.0.88"
        /*0030*/ 	.string	"Build cuda_13.0.r13.0/compiler.36424714_0"
        /*0030*/ 	.string	"-arch sm_100 -m 64 "



//--------------------- .note.nv.cuinfo           --------------------------
	.section	.note.nv.cuinfo,"",@"SHT_NOTE"
	.sectionflags	@"SHF_NOTE_NV_CUINFO"
        /*0018*/ 	.short	0x0002
        /*001a*/ 	.short	0x0064
        /*001c*/ 	.short	0x0082
	.zero		2


//--------------------- .nv.info                  --------------------------
	.section	.nv.info,"",@"SHT_CUDA_INFO"
	.align	4


	//----- nvinfo : EIATTR_REGCOUNT
	.align		4
        /*0000*/ 	.byte	0x04, 0x2f
        /*0002*/ 	.short	(.L_2 - .L_1)
	.align		4
.L_1:
        /*0004*/ 	.word	index@(vectorAdd)
        /*0008*/ 	.word	0x0000000c


	//----- nvinfo : EIATTR_FRAME_SIZE
	.align		4
.L_2:
        /*000c*/ 	.byte	0x04, 0x11
        /*000e*/ 	.short	(.L_4 - .L_3)
	.align		4
.L_3:
        /*0010*/ 	.word	index@(vectorAdd)
        /*0014*/ 	.word	0x00000000


	//----- nvinfo : EIATTR_REGCOUNT
	.align		4
.L_4:
        /*0018*/ 	.byte	0x04, 0x2f
        /*001a*/ 	.short	(.L_6 - .L_5)
	.align		4
.L_5:
        /*001c*/ 	.word	index@(vectorAdd_V1)
        /*0020*/ 	.word	0x00000015


	//----- nvinfo : EIATTR_FRAME_SIZE
	.align		4
.L_6:
        /*0024*/ 	.byte	0x04, 0x11
        /*0026*/ 	.short	(.L_8 - .L_7)
	.align		4
.L_7:
        /*0028*/ 	.word	index@(vectorAdd_V1)
        /*002c*/ 	.word	0x00000000


	//----- nvinfo : EIATTR_MIN_STACK_SIZE
	.align		4
.L_8:
        /*0030*/ 	.byte	0x04, 0x12
        /*0032*/ 	.short	(.L_10 - .L_9)
	.align		4
.L_9:
        /*0034*/ 	.word	index@(vectorAdd_V1)
        /*0038*/ 	.word	0x00000000


	//----- nvinfo : EIATTR_MIN_STACK_SIZE
	.align		4
.L_10:
        /*003c*/ 	.byte	0x04, 0x12
        /*003e*/ 	.short	(.L_12 - .L_11)
	.align		4
.L_11:
        /*0040*/ 	.word	index@(vectorAdd)
        /*0044*/ 	.word	0x00000000
.L_12:


//--------------------- .nv.compat                --------------------------
	.section	.nv.compat,"",@"SHT_CUDA_COMPAT_INFO"
	.align	4
        /*0000*/ 	.byte	0x02, 0x09, 0x00, 0x00, 0x02, 0x02, 0x01, 0x00, 0x02, 0x05, 0x05, 0x00, 0x03, 0x07, 0x01, 0x01
        /*0010*/ 	.byte	0x02, 0x03, 0x00, 0x00, 0x02, 0x06, 0x01, 0x00, 0x04, 0x0b, 0x08, 0x00, 0x09, 0x00, 0x00, 0x00
        /*0020*/ 	.byte	0x00, 0x00, 0x00, 0x00


//--------------------- .nv.info.vectorAdd_V1     --------------------------
	.section	.nv.info.vectorAdd_V1,"",@"SHT_CUDA_INFO"
	.sectionflags	@""
	.align	4


	//----- nvinfo : EIATTR_CUDA_API_VERSION
	.align		4
        /*0000*/ 	.byte	0x04, 0x37
        /*0002*/ 	.short	(.L_14 - .L_13)
.L_13:
        /*0004*/ 	.word	0x00000082


	//----- nvinfo : EIATTR_KPARAM_INFO
	.align		4
.L_14:
        /*0008*/ 	.byte	0x04, 0x17
        /*000a*/ 	.short	(.L_16 - .L_15)
.L_15:
        /*000c*/ 	.word	0x00000000
        /*0010*/ 	.short	0x0003
        /*0012*/ 	.short	0x0018
        /*0014*/ 	.byte	0x00, 0xf0, 0x11, 0x00


	//----- nvinfo : EIATTR_KPARAM_INFO
	.align		4
.L_16:
        /*0018*/ 	.byte	0x04, 0x17
        /*001a*/ 	.short	(.L_18 - .L_17)
.L_17:
        /*001c*/ 	.word	0x00000000
        /*0020*/ 	.short	0x0002
        /*0022*/ 	.short	0x0010
        /*0024*/ 	.byte	0x00, 0xf5, 0x21, 0x00


	//----- nvinfo : EIATTR_KPARAM_INFO
	.align		4
.L_18:
        /*0028*/ 	.byte	0x04, 0x17
        /*002a*/ 	.short	(.L_20 - .L_19)
.L_19:
        /*002c*/ 	.word	0x00000000
        /*0030*/ 	.short	0x0001
        /*0032*/ 	.short	0x0008
        /*0034*/ 	.byte	0x00, 0xf5, 0x21, 0x00


	//----- nvinfo : EIATTR_KPARAM_INFO
	.align		4
.L_20:
        /*0038*/ 	.byte	0x04, 0x17
        /*003a*/ 	.short	(.L_22 - .L_21)
.L_21:
        /*003c*/ 	.word	0x00000000
        /*0040*/ 	.short	0x0000
        /*0042*/ 	.short	0x0000
        /*0044*/ 	.byte	0x00, 0xf5, 0x21, 0x00


	//----- nvinfo : EIATTR_SPARSE_MMA_MASK
	.align		4
.L_22:
        /*0048*/ 	.byte	0x03, 0x50
        /*004a*/ 	.short	0x0000


	//----- nvinfo : EIATTR_MAXREG_COUNT
	.align		4
        /*004c*/ 	.byte	0x03, 0x1b
        /*004e*/ 	.short	0x00ff


	//----- nvinfo : EIATTR_NUM_BARRIERS
	.align		4
        /*0050*/ 	.byte	0x02, 0x4c
        /*0052*/ 	.byte	0x01
	.zero		1


	//----- nvinfo : EIATTR_MERCURY_ISA_VERSION
	.align		4
        /*0054*/ 	.byte	0x03, 0x5f
        /*0056*/ 	.short	0x0101


	//----- nvinfo : EIATTR_INT_WARP_WIDE_INSTR_OFFSETS
	.align		4
        /*0058*/ 	.byte	0x04, 0x31
        /*005a*/ 	.short	(.L_24 - .L_23)


	//   ....[0]....
.L_23:
        /*005c*/ 	.word	0x000001b0


	//   ....[1]....
        /*0060*/ 	.word	0x00000260


	//   ....[2]....
        /*0064*/ 	.word	0x00000550


	//   ....[3]....
        /*0068*/ 	.word	0x00000630


	//   ....[4]....
        /*006c*/ 	.word	0x00000d90


	//----- nvinfo : EIATTR_VRC_CTA_INIT_COUNT
	.align		4
.L_24:
        /*0070*/ 	.byte	0x02, 0x4a
	.zero		1
	.zero		1


	//----- nvinfo : EIATTR_EXIT_INSTR_OFFSETS
	.align		4
        /*0074*/ 	.byte	0x04, 0x1c
        /*0076*/ 	.short	(.L_26 - .L_25)


	//   ....[0]....
.L_25:
        /*0078*/ 	.word	0x00000d20


	//   ....[1]....
        /*007c*/ 	.word	0x00000e30


	//----- nvinfo : EIATTR_CRS_STACK_SIZE
	.align		4
.L_26:
        /*0080*/ 	.byte	0x04, 0x1e
        /*0082*/ 	.short	(.L_28 - .L_27)
.L_27:
        /*0084*/ 	.word	0x00000000


	//----- nvinfo : EIATTR_CBANK_PARAM_SIZE
	.align		4
.L_28:
        /*0088*/ 	.byte	0x03, 0x19
        /*008a*/ 	.short	0x001c


	//----- nvinfo : EIATTR_PARAM_CBANK
	.align		4
        /*008c*/ 	.byte	0x04, 0x0a
        /*008e*/ 	.short	(.L_30 - .L_29)
	.align		4
.L_29:
        /*0090*/ 	.word	index@(.nv.constant0.vectorAdd_V1)
        /*0094*/ 	.short	0x0380
        /*0096*/ 	.short	0x001c


	//----- nvinfo : EIATTR_SW_WAR
	.align		4
.L_30:
        /*0098*/ 	.byte	0x04, 0x36
        /*009a*/ 	.short	(.L_32 - .L_31)
.L_31:
        /*009c*/ 	.word	0x00000008
.L_32:


//--------------------- .nv.info.vectorAdd        --------------------------
	.section	.nv.info.vectorAdd,"",@"SHT_CUDA_INFO"
	.sectionflags	@""
	.align	4


	//----- nvinfo : EIATTR_CUDA_API_VERSION
	.align		4
        /*0000*/ 	.byte	0x04, 0x37
        /*0002*/ 	.short	(.L_34 - .L_33)
.L_33:
        /*0004*/ 	.word	0x00000082


	//----- nvinfo : EIATTR_KPARAM_INFO
	.align		4
.L_34:
        /*0008*/ 	.byte	0x04, 0x17
        /*000a*/ 	.short	(.L_36 - .L_35)
.L_35:
        /*000c*/ 	.word	0x00000000
        /*0010*/ 	.short	0x0003
        /*0012*/ 	.short	0x0018
        /*0014*/ 	.byte	0x00, 0xf0, 0x11, 0x00


	//----- nvinfo : EIATTR_KPARAM_INFO
	.align		4
.L_36:
        /*0018*/ 	.byte	0x04, 0x17
        /*001a*/ 	.short	(.L_38 - .L_37)
.L_37:
        /*001c*/ 	.word	0x00000000
        /*0020*/ 	.short	0x0002
        /*0022*/ 	.short	0x0010
        /*0024*/ 	.byte	0x00, 0xf5, 0x21, 0x00


	//----- nvinfo : EIATTR_KPARAM_INFO
	.align		4
.L_38:
        /*0028*/ 	.byte	0x04, 0x17
        /*002a*/ 	.short	(.L_40 - .L_39)
.L_39:
        /*002c*/ 	.word	0x00000000
        /*0030*/ 	.short	0x0001
        /*0032*/ 	.short	0x0008
        /*0034*/ 	.byte	0x00, 0xf5, 0x21, 0x00


	//----- nvinfo : EIATTR_KPARAM_INFO
	.align		4
.L_40:
        /*0038*/ 	.byte	0x04, 0x17
        /*003a*/ 	.short	(.L_42 - .L_41)
.L_41:
        /*003c*/ 	.word	0x00000000
        /*0040*/ 	.short	0x0000
        /*0042*/ 	.short	0x0000
        /*0044*/ 	.byte	0x00, 0xf5, 0x21, 0x00


	//----- nvinfo : EIATTR_SPARSE_MMA_MASK
	.align		4
.L_42:
        /*0048*/ 	.byte	0x03, 0x50
        /*004a*/ 	.short	0x0000


	//----- nvinfo : EIATTR_MAXREG_COUNT
	.align		4
        /*004c*/ 	.byte	0x03, 0x1b
        /*004e*/ 	.short	0x00ff


	//----- nvinfo : EIATTR_MERCURY_ISA_VERSION
	.align		4
        /*0050*/ 	.byte	0x03, 0x5f
        /*0052*/ 	.short	0x0101


	//----- nvinfo : EIATTR_VRC_CTA_INIT_COUNT
	.align		4
        /*0054*/ 	.byte	0x02, 0x4a
	.zero		1
	.zero		1


	//----- nvinfo : EIATTR_EXIT_INSTR_OFFSETS
	.align		4
        /*0058*/ 	.byte	0x04, 0x1c
        /*005a*/ 	.short	(.L_44 - .L_43)


	//   ....[0]....
.L_43:
        /*005c*/ 	.word	0x00000070


	//   ....[1]....
        /*0060*/ 	.word	0x00000130


	//----- nvinfo : EIATTR_CBANK_PARAM_SIZE
	.align		4
.L_44:
        /*0064*/ 	.byte	0x03, 0x19
        /*0066*/ 	.short	0x001c


	//----- nvinfo : EIATTR_PARAM_CBANK
	.align		4
        /*0068*/ 	.byte	0x04, 0x0a
        /*006a*/ 	.short	(.L_46 - .L_45)
	.align		4
.L_45:
        /*006c*/ 	.word	index@(.nv.constant0.vectorAdd)
        /*0070*/ 	.short	0x0380
        /*0072*/ 	.short	0x001c


	//----- nvinfo : EIATTR_SW_WAR
	.align		4
.L_46:
        /*0074*/ 	.byte	0x04, 0x36
        /*0076*/ 	.short	(.L_48 - .L_47)
.L_47:
        /*0078*/ 	.word	0x00000008
.L_48:


//--------------------- .nv.callgraph             --------------------------
	.section	.nv.callgraph,"",@"SHT_CUDA_CALLGRAPH"
	.align	4
	.sectionentsize	8
	.align		4
        /*0000*/ 	.word	0x00000000
	.align		4
        /*0004*/ 	.word	0xffffffff
	.align		4
        /*0008*/ 	.word	0x00000000
	.align		4
        /*000c*/ 	.word	0xfffffffe
	.align		4
        /*0010*/ 	.word	0x00000000
	.align		4
        /*0014*/ 	.word	0xfffffffd
	.align		4
        /*0018*/ 	.word	0x00000000
	.align		4
        /*001c*/ 	.word	0xfffffffc


//--------------------- .nv.constant4             --------------------------
	.section	.nv.constant4,"a",@progbits
	.align	8
	.align		8
.nv.constant4:
        /*0000*/ 	.dword	configs


//--------------------- .text.vectorAdd_V1        --------------------------
	.section	.text.vectorAdd_V1,"ax",@progbits
	.align	128
        .global         vectorAdd_V1
        .type           vectorAdd_V1,@function
        .size           vectorAdd_V1,(.L_x_15 - vectorAdd_V1)
        .other          vectorAdd_V1,@"STO_CUDA_ENTRY STV_DEFAULT"
vectorAdd_V1:
.text.vectorAdd_V1:
[----:B------:R-:W-:Y:S01]  /*0000*/  LDC R1, c[0x0][0x37c] ;  /* 0x0000df00ff017b82 */ /* 0x000fe20000000800 */
[----:B------:R-:W0:Y:S01]  /*0010*/  S2R R3, SR_TID.Y ;  /* 0x0000000000037919 */ /* 0x000e220000002200 */
[----:B------:R-:W1:Y:S01]  /*0020*/  LDCU.64 UR6, c[0x0][0x358] ;  /* 0x00006b00ff0677ac */ /* 0x000e620008000a00 */
[----:B------:R-:W-:Y:S01]  /*0030*/  BSSY.RECONVERGENT B0, `(.L_x_0) ;  /* 0x000002b000007945 */ /* 0x000fe20003800200 */
[----:B------:R-:W0:Y:S01]  /*0040*/  S2R R2, SR_TID.Z ;  /* 0x0000000000027919 */ /* 0x000e220000002300 */
[----:B------:R-:W2:Y:S01]  /*0050*/  S2R R0, SR_TID.X ;  /* 0x0000000000007919 */ /* 0x000ea20000002100 */
[----:B0-----:R-:W-:-:S04]  /*0060*/  LOP3.LUT R3, R3, R2, RZ, 0xfc, !PT ;  /* 0x0000000203037212 */ /* 0x001fc800078efcff */
[----:B--2---:R-:W-:-:S13]  /*0070*/  LOP3.LUT P0, R2, R3, RZ, R0, 0xfa, !PT ;  /* 0x000000ff03027212 */ /* 0x004fda000780fa00 */
[----:B-1----:R-:W-:Y:S05]  /*0080*/  @P0 BRA `(.L_x_1) ;  /* 0x0000000000940947 */ /* 0x002fea0003800000 */
[----:B------:R-:W0:Y:S02]  /*0090*/  LDC.64 R6, c[0x4][RZ] ;  /* 0x01000000ff067b82 */ /* 0x000e240000000a00 */
[----:B0-----:R-:W2:Y:S06]  /*00a0*/  LDG.E R8, desc[UR6][R6.64] ;  /* 0x0000000606087981 */ /* 0x001eac000c1e1900 */
[----:B------:R-:W0:Y:S01]  /*00b0*/  S2UR UR5, SR_CgaCtaId ;  /* 0x00000000000579c3 */ /* 0x000e220000008800 */
[----:B------:R-:W-:Y:S01]  /*00c0*/  UMOV UR4, 0x400 ;  /* 0x0000040000047882 */ /* 0x000fe20000000000 */
[----:B------:R-:W1:Y:S01]  /*00d0*/  S2R R5, SR_VIRTUALSMID ;  /* 0x0000000000057919 */ /* 0x000e620000004300 */
[----:B0-----:R-:W-:Y:S01]  /*00e0*/  ULEA UR4, UR5, UR4, 0x18 ;  /* 0x0000000405047291 */ /* 0x001fe2000f8ec0ff */
[----:B-1----:R-:W-:-:S02]  /*00f0*/  LOP3.LUT R3, R5, 0xf, RZ, 0xc0, !PT ;  /* 0x0000000f05037812 */ /* 0x002fc400078ec0ff */
[----:B--2---:R-:W-:-:S04]  /*0100*/  SHF.R.U32.HI R4, RZ, 0x8, R8 ;  /* 0x00000008ff047819 */ /* 0x004fc80000011608 */
[----:B------:R-:W-:Y:S02]  /*0110*/  LOP3.LUT R10, R4, 0xff, RZ, 0xc0, !PT ;  /* 0x000000ff040a7812 */ /* 0x000fe400078ec0ff */
[----:B------:R-:W-:Y:S02]  /*0120*/  LOP3.LUT R4, R8, 0xff, RZ, 0xc0, !PT ;  /* 0x000000ff08047812 */ /* 0x000fe400078ec0ff */
[----:B------:R-:W-:-:S04]  /*0130*/  ISETP.GT.U32.AND P0, PT, R3, R10, PT ;  /* 0x0000000a0300720c */ /* 0x000fc80003f04070 */
[----:B------:R-:W-:Y:S01]  /*0140*/  ISETP.GE.U32.AND P0, PT, R3, R4, !P0 ;  /* 0x000000040300720c */ /* 0x000fe20004706070 */
[----:B------:R-:W-:-:S05]  /*0150*/  IMAD.MOV.U32 R4, RZ, RZ, RZ ;  /* 0x000000ffff047224 */ /* 0x000fca00078e00ff */
[----:B------:R0:W-:Y:S07]  /*0160*/  STS.64 [UR4], R4 ;  /* 0x00000004ff007988 */ /* 0x0001ee0008000a04 */
[----:B------:R-:W-:-:S05]  /*0170*/  @!P0 IMAD.MOV.U32 R6, RZ, RZ, -0x1 ;  /* 0xffffffffff068424 */ /* 0x000fca00078e00ff */
[----:B------:R0:W-:Y:S01]  /*0180*/  @!P0 STS [UR4], R6 ;  /* 0x00000006ff008988 */ /* 0x0001e20008000804 */
[----:B------:R-:W-:Y:S05]  /*0190*/  @!P0 BRA `(.L_x_1) ;  /* 0x0000000000508947 */ /* 0x000fea0003800000 */
[----:B------:R-:W1:Y:S01]  /*01a0*/  S2R R11, SR_LANEID ;  /* 0x00000000000b7919 */ /* 0x000e620000000000 */
[----:B------:R-:W-:Y:S01]  /*01b0*/  VOTEU.ANY UR5, UPT, PT ;  /* 0x0000000000057886 */ /* 0x000fe200038e0100 */
[----:B0-----:R-:W0:Y:S01]  /*01c0*/  LDC.64 R6, c[0x4][RZ] ;  /* 0x01000000ff067b82 */ /* 0x001e220000000a00 */
[----:B------:R-:W1:Y:S08]  /*01d0*/  FLO.U32 R10, UR5 ;  /* 0x00000005000a7d00 */ /* 0x000e7000080e0000 */
[----:B------:R-:W2:Y:S01]  /*01e0*/  POPC R9, UR5 ;  /* 0x0000000500097d09 */ /* 0x000ea20008000000 */
[----:B0-----:R-:W-:Y:S01]  /*01f0*/  IMAD.WIDE.U32 R6, R3, 0x4, R6 ;  /* 0x0000000403067825 */ /* 0x001fe200078e0006 */
[----:B-1----:R-:W-:-:S13]  /*0200*/  ISETP.EQ.U32.AND P0, PT, R10, R11, PT ;  /* 0x0000000b0a00720c */ /* 0x002fda0003f02070 */
[----:B--2---:R-:W2:Y:S01]  /*0210*/  @P0 ATOMG.E.ADD.STRONG.GPU PT, R7, desc[UR6][R6.64+0x18], R9 ;  /* 0x80001809060709a8 */ /* 0x004ea200081ef106 */
[----:B------:R-:W-:Y:S01]  /*0220*/  SHF.R.U32.HI R8, RZ, 0x10, R8 ;  /* 0x00000010ff087819 */ /* 0x000fe20000011608 */
[----:B------:R-:W0:Y:S02]  /*0230*/  S2R R4, SR_LTMASK ;  /* 0x0000000000047919 */ /* 0x000e240000003900 */
[----:B0-----:R-:W-:-:S04]  /*0240*/  LOP3.LUT R11, R4, UR5, RZ, 0xc0, !PT ;  /* 0x00000005040b7c12 */ /* 0x001fc8000f8ec0ff */
[----:B------:R-:W0:Y:S01]  /*0250*/  POPC R4, R11 ;  /* 0x0000000b00047309 */ /* 0x000e220000000000 */
[----:B--2---:R-:W0:Y:S02]  /*0260*/  SHFL.IDX PT, R3, R7, R10, 0x1f ;  /* 0x00001f0a07037589 */ /* 0x004e2400000e0000 */
[----:B0-----:R-:W-:-:S05]  /*0270*/  IMAD.IADD R3, R3, 0x1, R4 ;  /* 0x0000000103037824 */ /* 0x001fca00078e0204 */
[----:B------:R-:W-:-:S13]  /*0280*/  ISETP.GE.U32.AND P0, PT, R3, R8, PT ;  /* 0x000000080300720c */ /* 0x000fda0003f06070 */
[----:B------:R-:W-:Y:S01]  /*0290*/  @!P0 LOP3.LUT R4, R5, 0xffff00ff, RZ, 0xc0, !PT ;  /* 0xffff00ff05048812 */ /* 0x000fe200078ec0ff */
[----:B------:R-:W-:-:S04]  /*02a0*/  @P0 IMAD.MOV.U32 R5, RZ, RZ, -0x1 ;  /* 0xffffffffff050424 */ /* 0x000fc800078e00ff */
[----:B------:R-:W-:Y:S01]  /*02b0*/  @!P0 IMAD R4, R3, 0x100, R4 ;  /* 0x0000010003048824 */ /* 0x000fe200078e0204 */
[----:B------:R1:W-:Y:S04]  /*02c0*/  @P0 STS [UR4], R5 ;  /* 0x00000005ff000988 */ /* 0x0003e80008000804 */
[----:B------:R1:W-:Y:S02]  /*02d0*/  @!P0 STS [UR4+0x4], R4 ;  /* 0x00000404ff008988 */ /* 0x0003e40008000804 */
.L_x_1:
[----:B------:R-:W-:Y:S05]  /*02e0*/  BSYNC.RECONVERGENT B0 ;  /* 0x0000000000007941 */ /* 0x000fea0003800200 */
.L_x_0:
[----:B------:R-:W2:Y:S08]  /*02f0*/  S2UR UR5, SR_CgaCtaId ;  /* 0x00000000000579c3 */ /* 0x000eb00000008800 */
[----:B------:R-:W-:Y:S06]  /*0300*/  BAR.SYNC.DEFER_BLOCKING 0x0 ;  /* 0x0000000000007b1d */ /* 0x000fec0000010000 */
[----:B------:R-:W-:-:S02]  /*0310*/  UMOV UR4, 0x400 ;  /* 0x0000040000047882 */ /* 0x000fc40000000000 */
[----:B--2---:R-:W-:-:S09]  /*0320*/  ULEA UR4, UR5, UR4, 0x18 ;  /* 0x0000000405047291 */ /* 0x004fd2000f8ec0ff */
[----:B------:R-:W2:Y:S02]  /*0330*/  LDS R3, [UR4] ;  /* 0x00000004ff037984 */ /* 0x000ea40008000800 */
[----:B--2---:R-:W-:-:S13]  /*0340*/  ISETP.NE.AND P0, PT, R3, -0x1, PT ;  /* 0xffffffff0300780c */ /* 0x004fda0003f05270 */
[----:B------:R-:W-:Y:S05]  /*0350*/  @!P0 BRA `(.L_x_2) ;  /* 0x00000008006c8947 */ /* 0x000fea0003800000 */
[----:B------:R-:W-:Y:S01]  /*0360*/  BSSY.RECONVERGENT B0, `(.L_x_2) ;  /* 0x000009a000007945 */ /* 0x000fe20003800200 */
[----:B------:R-:W2:Y:S01]  /*0370*/  LDCU UR8, c[0x0][0x360] ;  /* 0x00006c00ff0877ac */ /* 0x000ea20008000800 */
[----:B------:R-:W3:Y:S02]  /*0380*/  LDCU UR10, c[0x0][0x398] ;  /* 0x00007300ff0a77ac */ /* 0x000ee40008000800 */
.L_x_6:
[----:B------:R-:W-:Y:S01]  /*0390*/  ISETP.NE.AND P0, PT, R2, RZ, PT ;  /* 0x000000ff0200720c */ /* 0x000fe20003f05270 */
[----:B------:R-:W-:-:S12]  /*03a0*/  BSSY.RECONVERGENT B1, `(.L_x_3) ;  /* 0x000004d000017945 */ /* 0x000fd80003800200 */
[----:B-1234-:R-:W-:Y:S05]  /*03b0*/  @P0 BRA `(.L_x_4) ;  /* 0x00000004002c0947 */ /* 0x01efea0003800000 */
[----:B01----:R-:W0:Y:S02]  /*03c0*/  LDC.64 R4, c[0x4][RZ] ;  /* 0x01000000ff047b82 */ /* 0x003e240000000a00 */
[----:B0-----:R-:W4:Y:S01]  /*03d0*/  LDG.E R8, desc[UR6][R4.64] ;  /* 0x0000000604087981 */ /* 0x001f22000c1e1900 */
[----:B------:R-:W-:Y:S01]  /*03e0*/  MOV R3, 0x400 ;  /* 0x0000040000037802 */ /* 0x000fe20000000f00 */
[----:B------:R-:W0:Y:S03]  /*03f0*/  S2R R6, SR_CgaCtaId ;  /* 0x0000000000067919 */ /* 0x000e260000008800 */
[----:B0-----:R-:W-:-:S05]  /*0400*/  LEA R3, R6, R3, 0x18 ;  /* 0x0000000306037211 */ /* 0x001fca00078ec0ff */
[----:B------:R-:W0:Y:S01]  /*0410*/  LDS R6, [R3+0x4] ;  /* 0x0000040003067984 */ /* 0x000e220000000800 */
[----:B----4-:R-:W-:Y:S02]  /*0420*/  SHF.R.U32.HI R7, RZ, 0x8, R8 ;  /* 0x00000008ff077819 */ /* 0x010fe40000011608 */
[C---:B------:R-:W-:Y:S02]  /*0430*/  LOP3.LUT R9, R8.reuse, 0xf, RZ, 0xc0, !PT ;  /* 0x0000000f08097812 */ /* 0x040fe400078ec0ff */
[----:B------:R-:W-:Y:S02]  /*0440*/  LOP3.LUT R12, R7, 0xff, RZ, 0xc0, !PT ;  /* 0x000000ff070c7812 */ /* 0x000fe400078ec0ff */
[----:B------:R-:W-:Y:S02]  /*0450*/  LOP3.LUT R10, R8, 0xff, RZ, 0xc0, !PT ;  /* 0x000000ff080a7812 */ /* 0x000fe400078ec0ff */
[----:B0-----:R-:W-:Y:S02]  /*0460*/  LOP3.LUT R7, R6, 0xf, RZ, 0xc0, !PT ;  /* 0x0000000f06077812 */ /* 0x001fe400078ec0ff */
[----:B------:R-:W-:-:S04]  /*0470*/  ISETP.GT.U32.AND P0, PT, R9, R12, PT ;  /* 0x0000000c0900720c */ /* 0x000fc80003f04070 */
[----:B------:R-:W-:-:S13]  /*0480*/  ISETP.GE.U32.AND P0, PT, R7, R10, !P0 ;  /* 0x0000000a0700720c */ /* 0x000fda0004706070 */
[----:B------:R-:W-:-:S05]  /*0490*/  @!P0 IMAD.MOV.U32 R10, RZ, RZ, -0x1 ;  /* 0xffffffffff0a8424 */ /* 0x000fca00078e00ff */
[----:B------:R4:W-:Y:S01]  /*04a0*/  @!P0 STS [R3], R10 ;  /* 0x0000000a03008388 */ /* 0x0009e20000000800 */
[----:B------:R-:W-:Y:S05]  /*04b0*/  @!P0 BRA `(.L_x_4) ;  /* 0x0000000000ec8947 */ /* 0x000fea0003800000 */
[----:B------:R-:W-:Y:S02]  /*04c0*/  SHF.R.U32.HI R7, RZ, 0x8, R6 ;  /* 0x00000008ff077819 */ /* 0x000fe40000011606 */
[----:B------:R-:W-:Y:S02]  /*04d0*/  SHF.R.U32.HI R8, RZ, 0x10, R8 ;  /* 0x00000010ff087819 */ /* 0x000fe40000011608 */
[----:B------:R-:W-:-:S04]  /*04e0*/  LOP3.LUT R7, R7, 0xff, RZ, 0xc0, !PT ;  /* 0x000000ff07077812 */ /* 0x000fc800078ec0ff */
[----:B------:R-:W-:-:S13]  /*04f0*/  ISETP.GE.U32.AND P0, PT, R7, R8, PT ;  /* 0x000000080700720c */ /* 0x000fda0003f06070 */
[----:B------:R-:W-:-:S05]  /*0500*/  @P0 IMAD.MOV.U32 R8, RZ, RZ, -0x1 ;  /* 0xffffffffff080424 */ /* 0x000fca00078e00ff */
[----:B------:R0:W-:Y:S01]  /*0510*/  @P0 STS [R3], R8 ;  /* 0x0000000803000388 */ /* 0x0001e20000000800 */
[----:B------:R-:W-:Y:S05]  /*0520*/  @P0 BRA `(.L_x_4) ;  /* 0x0000000000d00947 */ /* 0x000fea0003800000 */
[----:B------:R-:W1:Y:S01]  /*0530*/  S2R R9, SR_LANEID ;  /* 0x0000000000097919 */ /* 0x000e620000000000 */
[----:B------:R-:W5:Y:S01]  /*0540*/  LDCU.64 UR4, c[0x4][URZ] ;  /* 0x01000000ff0477ac */ /* 0x000f620008000a00 */
[----:B------:R-:W-:Y:S02]  /*0550*/  VOTEU.ANY UR9, UPT, PT ;  /* 0x0000000000097886 */ /* 0x000fe400038e0100 */
[----:B------:R-:W-:Y:S08]  /*0560*/  FLO.U32 R12, UR9 ;  /* 0x00000009000c7d00 */ /* 0x000ff000080e0000 */
[----:B------:R-:W2:Y:S01]  /*0570*/  POPC R7, UR9 ;  /* 0x0000000900077d09 */ /* 0x000ea20008000000 */
[----:B-----5:R-:W-:-:S04]  /*0580*/  UIADD3 UR4, UP0, UPT, UR4, 0x8, URZ ;  /* 0x0000000804047890 */ /* 0x020fc8000ff1e0ff */
[----:B------:R-:W-:Y:S02]  /*0590*/  UIADD3.X UR5, UPT, UPT, URZ, UR5, URZ, UP0, !UPT ;  /* 0x00000005ff057290 */ /* 0x000fe400087fe4ff */
[----:B0-----:R-:W-:Y:S02]  /*05a0*/  IMAD.U32 R8, RZ, RZ, UR4 ;  /* 0x00000004ff087e24 */ /* 0x001fe4000f8e00ff */
[----:B--2---:R-:W-:Y:S01]  /*05b0*/  IMAD R11, R7, 0xa, RZ ;  /* 0x0000000a070b7824 */ /* 0x004fe200078e02ff */
[----:B-1----:R-:W-:Y:S01]  /*05c0*/  ISETP.EQ.U32.AND P0, PT, R12, R9, PT ;  /* 0x000000090c00720c */ /* 0x002fe20003f02070 */
[----:B------:R-:W-:-:S12]  /*05d0*/  IMAD.U32 R9, RZ, RZ, UR5 ;  /* 0x00000005ff097e24 */ /* 0x000fd8000f8e00ff */
[----:B------:R-:W4:Y:S04]  /*05e0*/  @P0 ATOMG.E.ADD.STRONG.GPU PT, R9, desc[UR6][R8.64], R11 ;  /* 0x8000000b080909a8 */ /* 0x000f2800081ef106 */
[----:B------:R-:W2:Y:S01]  /*05f0*/  LDG.E R7, desc[UR6][R4.64+0x4] ;  /* 0x0000040604077981 */ /* 0x000ea2000c1e1900 */
[----:B------:R-:W0:Y:S02]  /*0600*/  S2R R13, SR_LTMASK ;  /* 0x00000000000d7919 */ /* 0x000e240000003900 */
[----:B0-----:R-:W-:-:S06]  /*0610*/  LOP3.LUT R13, R13, UR9, RZ, 0xc0, !PT ;  /* 0x000000090d0d7c12 */ /* 0x001fcc000f8ec0ff */
[----:B------:R-:W0:Y:S01]  /*0620*/  POPC R13, R13 ;  /* 0x0000000d000d7309 */ /* 0x000e220000000000 */
[----:B----4-:R-:W0:Y:S02]  /*0630*/  SHFL.IDX PT, R10, R9, R12, 0x1f ;  /* 0x00001f0c090a7589 */ /* 0x010e2400000e0000 */
[----:B0-----:R-:W-:-:S05]  /*0640*/  IMAD R10, R13, 0xa, R10 ;  /* 0x0000000a0d0a7824 */ /* 0x001fca00078e020a */
[----:B--2---:R-:W-:Y:S01]  /*0650*/  ISETP.GE.AND P0, PT, R10, R7, PT ;  /* 0x000000070a00720c */ /* 0x004fe20003f06270 */
[----:B------:R0:W-:-:S12]  /*0660*/  STS [R3], R10 ;  /* 0x0000000a03007388 */ /* 0x0001d80000000800 */
[----:B------:R-:W-:-:S05]  /*0670*/  @P0 IMAD.MOV.U32 R14, RZ, RZ, -0x1 ;  /* 0xffffffffff0e0424 */ /* 0x000fca00078e00ff */
[----:B------:R0:W-:Y:S01]  /*0680*/  @P0 STS [R3], R14 ;  /* 0x0000000e03000388 */ /* 0x0001e20000000800 */
[----:B------:R-:W-:Y:S05]  /*0690*/  @P0 BRA `(.L_x_4) ;  /* 0x0000000000740947 */ /* 0x000fea0003800000 */
[----:B------:R-:W2:Y:S01]  /*06a0*/  LDG.E R4, desc[UR6][R4.64+0xc] ;  /* 0x00000c0604047981 */ /* 0x000ea2000c1e1900 */
[----:B0-----:R-:W-:Y:S02]  /*06b0*/  IABS R14, R10 ;  /* 0x0000000a000e7213 */ /* 0x001fe40000000000 */
[C---:B------:R-:W-:Y:S02]  /*06c0*/  ISETP.GE.AND P2, PT, R10.reuse, RZ, PT ;  /* 0x000000ff0a00720c */ /* 0x040fe40003f46270 */
[----:B------:R-:W-:Y:S02]  /*06d0*/  VIADDMNMX R7, R10, 0xa, R7, PT ;  /* 0x0000000a0a077846 */ /* 0x000fe40003800107 */
[----:B------:R-:W-:-:S03]  /*06e0*/  LOP3.LUT R6, R6, 0xffffff0f, RZ, 0xc0, !PT ;  /* 0xffffff0f06067812 */ /* 0x000fc600078ec0ff */
[----:B------:R-:W-:-:S04]  /*06f0*/  IMAD.IADD R7, R7, 0x1, -R10 ;  /* 0x0000000107077824 */ /* 0x000fc800078e0a0a */
[----:B------:R-:W-:-:S05]  /*0700*/  IMAD R6, R7, 0x10, R6 ;  /* 0x0000001007067824 */ /* 0x000fca00078e0206 */
[----:B------:R0:W-:Y:S01]  /*0710*/  STS [R3+0x4], R6 ;  /* 0x0000040603007388 */ /* 0x0001e20000000800 */
[-C--:B--2---:R-:W-:Y:S02]  /*0720*/  IABS R12, R4.reuse ;  /* 0x00000004000c7213 */ /* 0x084fe40000000000 */
[----:B------:R-:W-:Y:S02]  /*0730*/  IABS R5, R4 ;  /* 0x0000000400057213 */ /* 0x000fe40000000000 */
[----:B------:R-:W1:Y:S03]  /*0740*/  I2F.RP R11, R12 ;  /* 0x0000000c000b7306 */ /* 0x000e660000209400 */
[----:B------:R-:W-:-:S05]  /*0750*/  IMAD.MOV R5, RZ, RZ, -R5 ;  /* 0x000000ffff057224 */ /* 0x000fca00078e0a05 */
[----:B-1----:R-:W1:Y:S02]  /*0760*/  MUFU.RCP R11, R11 ;  /* 0x0000000b000b7308 */ /* 0x002e640000001000 */
[----:B-1----:R-:W-:-:S06]  /*0770*/  VIADD R8, R11, 0xffffffe ;  /* 0x0ffffffe0b087836 */ /* 0x002fcc0000000000 */
[----:B------:R1:W2:Y:S02]  /*0780*/  F2I.FTZ.U32.TRUNC.NTZ R9, R8 ;  /* 0x0000000800097305 */ /* 0x0002a4000021f000 */
[----:B-1----:R-:W-:Y:S02]  /*0790*/  IMAD.MOV.U32 R8, RZ, RZ, RZ ;  /* 0x000000ffff087224 */ /* 0x002fe400078e00ff */
[----:B--2---:R-:W-:-:S04]  /*07a0*/  IMAD.MOV R13, RZ, RZ, -R9 ;  /* 0x000000ffff0d7224 */ /* 0x004fc800078e0a09 */
[----:B------:R-:W-:-:S04]  /*07b0*/  IMAD R13, R13, R12, RZ ;  /* 0x0000000c0d0d7224 */ /* 0x000fc800078e02ff */
[----:B------:R-:W-:-:S06]  /*07c0*/  IMAD.HI.U32 R9, R9, R13, R8 ;  /* 0x0000000d09097227 */ /* 0x000fcc00078e0008 */
[----:B------:R-:W-:-:S04]  /*07d0*/  IMAD.HI.U32 R9, R9, R14, RZ ;  /* 0x0000000e09097227 */ /* 0x000fc800078e00ff */
[----:B------:R-:W-:-:S05]  /*07e0*/  IMAD R9, R9, R5, R14 ;  /* 0x0000000509097224 */ /* 0x000fca00078e020e */
[----:B------:R-:W-:-:S13]  /*07f0*/  ISETP.GT.U32.AND P0, PT, R12, R9, PT ;  /* 0x000000090c00720c */ /* 0x000fda0003f04070 */
[----:B------:R-:W-:Y:S01]  /*0800*/  @!P0 IMAD.IADD R9, R9, 0x1, -R12 ;  /* 0x0000000109098824 */ /* 0x000fe200078e0a0c */
[----:B------:R-:W-:-:S04]  /*0810*/  ISETP.NE.AND P0, PT, R4, RZ, PT ;  /* 0x000000ff0400720c */ /* 0x000fc80003f05270 */
[----:B------:R-:W-:-:S13]  /*0820*/  ISETP.GT.U32.AND P1, PT, R12, R9, PT ;  /* 0x000000090c00720c */ /* 0x000fda0003f24070 */
[----:B------:R-:W-:-:S04]  /*0830*/  @!P1 IMAD.IADD R9, R9, 0x1, -R12 ;  /* 0x0000000109099824 */ /* 0x000fc800078e0a0c */
[----:B------:R-:W-:Y:S01]  /*0840*/  @!P2 IMAD.MOV R9, RZ, RZ, -R9 ;  /* 0x000000ffff09a224 */ /* 0x000fe200078e0a09 */
[----:B------:R-:W-:-:S05]  /*0850*/  @!P0 LOP3.LUT R9, RZ, R4, RZ, 0x33, !PT ;  /* 0x00000004ff098212 */ /* 0x000fca00078e33ff */
[----:B------:R0:W-:Y:S02]  /*0860*/  STS [R3+0x8], R9 ;  /* 0x0000080903007388 */ /* 0x0001e40000000800 */
.L_x_4:
[----:B--23--:R-:W-:Y:S05]  /*0870*/  BSYNC.RECONVERGENT B1 ;  /* 0x0000000000017941 */ /* 0x00cfea0003800200 */
.L_x_3:
[----:B------:R-:W2:Y:S08]  /*0880*/  S2UR UR5, SR_CgaCtaId ;  /* 0x00000000000579c3 */ /* 0x000eb00000008800 */
[----:B------:R-:W-:Y:S06]  /*0890*/  BAR.SYNC.DEFER_BLOCKING 0x0 ;  /* 0x0000000000007b1d */ /* 0x000fec0000010000 */
[----:B------:R-:W-:-:S02]  /*08a0*/  UMOV UR4, 0x400 ;  /* 0x0000040000047882 */ /* 0x000fc40000000000 */
[----:B--2---:R-:W-:-:S06]  /*08b0*/  ULEA UR4, UR5, UR4, 0x18 ;  /* 0x0000000405047291 */ /* 0x004fcc000f8ec0ff */
[----:B0---4-:R-:W-:-:S05]  /*08c0*/  IMAD.U32 R10, RZ, RZ, UR4 ;  /* 0x00000004ff0a7e24 */ /* 0x011fca000f8e00ff */
[----:B------:R-:W0:Y:S02]  /*08d0*/  LDS.64 R12, [R10] ;  /* 0x000000000a0c7984 */ /* 0x000e240000000a00 */
[----:B0-----:R-:W-:-:S13]  /*08e0*/  ISETP.NE.AND P0, PT, R12, -0x1, PT ;  /* 0xffffffff0c00780c */ /* 0x001fda0003f05270 */
[----:B------:R-:W-:Y:S05]  /*08f0*/  @!P0 BRA `(.L_x_5) ;  /* 0x0000000400008947 */ /* 0x000fea0003800000 */
[----:B------:R-:W-:-:S13]  /*0900*/  LOP3.LUT P0, RZ, R13, 0xf0, RZ, 0xc0, !PT ;  /* 0x000000f00dff7812 */ /* 0x000fda000780c0ff */
[----:B------:R-:W-:Y:S05]  /*0910*/  @!P0 BRA `(.L_x_6) ;  /* 0xfffffff8009c8947 */ /* 0x000fea000383ffff */
[----:B-1----:R-:W0:Y:S01]  /*0920*/  LDC.64 R4, c[0x0][0x390] ;  /* 0x0000e400ff047b82 */ /* 0x002e220000000a00 */
[----:B------:R-:W-:Y:S01]  /*0930*/  BSSY.RECONVERGENT B1, `(.L_x_7) ;  /* 0x000003a000017945 */ /* 0x000fe20003800200 */
[----:B------:R-:W-:-:S06]  /*0940*/  IMAD.MOV.U32 R3, RZ, RZ, R12 ;  /* 0x000000ffff037224 */ /* 0x000fcc00078e000c */
[----:B------:R-:W1:Y:S08]  /*0950*/  LDC.64 R6, c[0x0][0x380] ;  /* 0x0000e000ff067b82 */ /* 0x000e700000000a00 */
[----:B------:R-:W2:Y:S02]  /*0960*/  LDC.64 R8, c[0x0][0x388] ;  /* 0x0000e200ff087b82 */ /* 0x000ea40000000a00 */
.L_x_12:
[----:B---34-:R-:W3:Y:S01]  /*0970*/  LDS R11, [R10+0x8] ;  /* 0x000008000a0b7984 */ /* 0x018ee20000000800 */
[----:B------:R-:W-:Y:S01]  /*0980*/  BSSY.RECONVERGENT B2, `(.L_x_8) ;  /* 0x000000c000027945 */ /* 0x000fe20003800200 */
[----:B------:R-:W-:Y:S01]  /*0990*/  ISETP.NE.AND P1, PT, R2, RZ, PT ;  /* 0x000000ff0200720c */ /* 0x000fe20003f25270 */
[----:B---3--:R-:W-:-:S05]  /*09a0*/  IMAD R11, R11, UR8, R0 ;  /* 0x000000080b0b7c24 */ /* 0x008fca000f8e0200 */
[----:B------:R-:W-:-:S13]  /*09b0*/  ISETP.GE.AND P0, PT, R11, UR10, PT ;  /* 0x0000000a0b007c0c */ /* 0x000fda000bf06270 */
[----:B------:R-:W-:Y:S05]  /*09c0*/  @P0 BRA `(.L_x_9) ;  /* 0x00000000001c0947 */ /* 0x000fea0003800000 */
[----:B-1----:R-:W-:-:S04]  /*09d0*/  IMAD.WIDE R12, R11, 0x4, R6 ;  /* 0x000000040b0c7825 */ /* 0x002fc800078e0206 */
[C---:B--2---:R-:W-:Y:S02]  /*09e0*/  IMAD.WIDE R14, R11.reuse, 0x4, R8 ;  /* 0x000000040b0e7825 */ /* 0x044fe400078e0208 */
[----:B------:R-:W2:Y:S04]  /*09f0*/  LDG.E R12, desc[UR6][R12.64] ;  /* 0x000000060c0c7981 */ /* 0x000ea8000c1e1900 */
[----:B------:R-:W2:Y:S01]  /*0a00*/  LDG.E R15, desc[UR6][R14.64] ;  /* 0x000000060e0f7981 */ /* 0x000ea2000c1e1900 */
[----:B0-----:R-:W-:-:S04]  /*0a10*/  IMAD.WIDE R16, R11, 0x4, R4 ;  /* 0x000000040b107825 */ /* 0x001fc800078e0204 */
[----:B--2---:R-:W-:-:S05]  /*0a20*/  IMAD.IADD R11, R12, 0x1, R15 ;  /* 0x000000010c0b7824 */ /* 0x004fca00078e020f */
[----:B------:R3:W-:Y:S02]  /*0a30*/  STG.E desc[UR6][R16.64], R11 ;  /* 0x0000000b10007986 */ /* 0x0007e4000c101906 */
.L_x_9:
[----:B------:R-:W-:Y:S05]  /*0a40*/  BSYNC.RECONVERGENT B2 ;  /* 0x0000000000027941 */ /* 0x000fea0003800200 */
.L_x_8:
[----:B------:R-:W-:Y:S01]  /*0a50*/  BSSY.RECONVERGENT B2, `(.L_x_10) ;  /* 0x0000020000027945 */ /* 0x000fe20003800200 */
[----:B------:R-:W-:-:S03]  /*0a60*/  VIADD R3, R3, 0x1 ;  /* 0x0000000103037836 */ /* 0x000fc60000000000 */
[----:B------:R-:W-:Y:S05]  /*0a70*/  @P1 BRA `(.L_x_11) ;  /* 0x0000000000741947 */ /* 0x000fea0003800000 */
[----:B------:R-:W4:Y:S02]  /*0a80*/  LDC.64 R12, c[0x4][RZ] ;  /* 0x01000000ff0c7b82 */ /* 0x000f240000000a00 */
[----:B----4-:R-:W3:Y:S01]  /*0a90*/  LDG.E R12, desc[UR6][R12.64+0xc] ;  /* 0x00000c060c0c7981 */ /* 0x010ee2000c1e1900 */
[----:B------:R-:W-:-:S05]  /*0aa0*/  IABS R18, R3 ;  /* 0x0000000300127213 */ /* 0x000fca0000000000 */
[----:B------:R-:W4:Y:S01]  /*0ab0*/  S2UR UR5, SR_CgaCtaId ;  /* 0x00000000000579c3 */ /* 0x000f220000008800 */
[----:B------:R-:W-:Y:S01]  /*0ac0*/  ISETP.GE.AND P2, PT, R3, RZ, PT ;  /* 0x000000ff0300720c */ /* 0x000fe20003f46270 */
[----:B------:R-:W-:Y:S02]  /*0ad0*/  UMOV UR4, 0x400 ;  /* 0x0000040000047882 */ /* 0x000fe40000000000 */
[----:B----4-:R-:W-:Y:S01]  /*0ae0*/  ULEA UR4, UR5, UR4, 0x18 ;  /* 0x0000000405047291 */ /* 0x010fe2000f8ec0ff */
[-C--:B---3--:R-:W-:Y:S02]  /*0af0*/  IABS R16, R12.reuse ;  /* 0x0000000c00107213 */ /* 0x088fe40000000000 */
[----:B------:R-:W-:Y:S02]  /*0b00*/  IABS R13, R12 ;  /* 0x0000000c000d7213 */ /* 0x000fe40000000000 */
[----:B------:R-:W3:Y:S03]  /*0b10*/  I2F.RP R14, R16 ;  /* 0x00000010000e7306 */ /* 0x000ee60000209400 */
[----:B------:R-:W-:-:S05]  /*0b20*/  IMAD.MOV R13, RZ, RZ, -R13 ;  /* 0x000000ffff0d7224 */ /* 0x000fca00078e0a0d */
[----:B---3--:R-:W3:Y:S02]  /*0b30*/  MUFU.RCP R14, R14 ;  /* 0x0000000e000e7308 */ /* 0x008ee40000001000 */
[----:B---3--:R-:W-:-:S06]  /*0b40*/  VIADD R10, R14, 0xffffffe ;  /* 0x0ffffffe0e0a7836 */ /* 0x008fcc0000000000 */
[----:B------:R3:W4:Y:S02]  /*0b50*/  F2I.FTZ.U32.TRUNC.NTZ R11, R10 ;  /* 0x0000000a000b7305 */ /* 0x000724000021f000 */
[----:B---3--:R-:W-:Y:S02]  /*0b60*/  IMAD.MOV.U32 R10, RZ, RZ, RZ ;  /* 0x000000ffff0a7224 */ /* 0x008fe400078e00ff */
[----:B----4-:R-:W-:-:S04]  /*0b70*/  IMAD.MOV R15, RZ, RZ, -R11 ;  /* 0x000000ffff0f7224 */ /* 0x010fc800078e0a0b */
[----:B------:R-:W-:-:S04]  /*0b80*/  IMAD R15, R15, R16, RZ ;  /* 0x000000100f0f7224 */ /* 0x000fc800078e02ff */
[----:B------:R-:W-:-:S04]  /*0b90*/  IMAD.HI.U32 R11, R11, R15, R10 ;  /* 0x0000000f0b0b7227 */ /* 0x000fc800078e000a */
[----:B------:R-:W-:Y:S02]  /*0ba0*/  IMAD.U32 R10, RZ, RZ, UR4 ;  /* 0x00000004ff0a7e24 */ /* 0x000fe4000f8e00ff */
        /* <DEDUP_REMOVED lines=10> */
.L_x_11:
[----:B------:R-:W-:Y:S05]  /*0c50*/  BSYNC.RECONVERGENT B2 ;  /* 0x0000000000027941 */ /* 0x000fea0003800200 */
.L_x_10:
[----:B------:R-:W-:Y:S06]  /*0c60*/  BAR.SYNC.DEFER_BLOCKING 0x0 ;  /* 0x0000000000007b1d */ /* 0x000fec0000010000 */
[----:B------:R-:W5:Y:S02]  /*0c70*/  LDS.64 R12, [R10] ;  /* 0x000000000a0c7984 */ /* 0x000f640000000a00 */
[----:B-----5:R-:W-:-:S04]  /*0c80*/  SHF.R.U32.HI R13, RZ, 0x4, R13 ;  /* 0x00000004ff0d7819 */ /* 0x020fc8000001160d */
[----:B------:R-:W-:-:S05]  /*0c90*/  LOP3.LUT R13, R13, 0xf, RZ, 0xc0, !PT ;  /* 0x0000000f0d0d7812 */ /* 0x000fca00078ec0ff */
[----:B------:R-:W-:-:S05]  /*0ca0*/  IMAD.IADD R14, R12, 0x1, R13 ;  /* 0x000000010c0e7824 */ /* 0x000fca00078e020d */
[----:B------:R-:W-:-:S13]  /*0cb0*/  ISETP.GE.AND P0, PT, R3, R14, PT ;  /* 0x0000000e0300720c */ /* 0x000fda0003f06270 */
[----:B------:R-:W-:Y:S05]  /*0cc0*/  @!P0 BRA `(.L_x_12) ;  /* 0xfffffffc00288947 */ /* 0x000fea000383ffff */
[----:B------:R-:W-:Y:S05]  /*0cd0*/  BSYNC.RECONVERGENT B1 ;  /* 0x0000000000017941 */ /* 0x000fea0003800200 */
.L_x_7:
[----:B------:R-:W-:-:S13]  /*0ce0*/  ISETP.NE.AND P0, PT, R12, -0x1, PT ;  /* 0xffffffff0c00780c */ /* 0x000fda0003f05270 */
[----:B------:R-:W-:Y:S05]  /*0cf0*/  @P0 BRA `(.L_x_6) ;  /* 0xfffffff400a40947 */ /* 0x000fea000383ffff */
.L_x_5:
[----:B------:R-:W-:Y:S05]  /*0d00*/  BSYNC.RECONVERGENT B0 ;  /* 0x0000000000007941 */ /* 0x000fea0003800200 */
.L_x_2:
[----:B------:R-:W-:-:S13]  /*0d10*/  ISETP.NE.AND P0, PT, R2, RZ, PT ;  /* 0x000000ff0200720c */ /* 0x000fda0003f05270 */
[----:B------:R-:W-:Y:S05]  /*0d20*/  @P0 EXIT ;  /* 0x000000000000094d */ /* 0x000fea0003800000 */
[----:B------:R-:W5:Y:S01]  /*0d30*/  S2UR UR5, SR_CgaCtaId ;  /* 0x00000000000579c3 */ /* 0x000f620000008800 */
[----:B------:R-:W-:Y:S01]  /*0d40*/  UMOV UR4, 0x400 ;  /* 0x0000040000047882 */ /* 0x000fe20000000000 */
[----:B------:R-:W0:Y:S01]  /*0d50*/  S2R R2, SR_LANEID ;  /* 0x0000000000027919 */ /* 0x000e220000000000 */
[----:B------:R-:W2:Y:S01]  /*0d60*/  LDCU.64 UR8, c[0x4][URZ] ;  /* 0x01000000ff0877ac */ /* 0x000ea20008000a00 */
[----:B-----5:R-:W-:-:S09]  /*0d70*/  ULEA UR4, UR5, UR4, 0x18 ;  /* 0x0000000405047291 */ /* 0x020fd2000f8ec0ff */
[----:B------:R-:W5:Y:S01]  /*0d80*/  LDS R0, [UR4+0x4] ;  /* 0x00000404ff007984 */ /* 0x000f620008000800 */
[----:B------:R-:W-:Y:S02]  /*0d90*/  VOTEU.ANY UR4, UPT, PT ;  /* 0x0000000000047886 */ /* 0x000fe400038e0100 */
[----:B------:R-:W-:Y:S02]  /*0da0*/  UFLO.U32 UR5, UR4 ;  /* 0x00000004000572bd */ /* 0x000fe400080e0000 */
[----:B------:R-:W-:-:S04]  /*0db0*/  UPOPC UR4, UR4 ;  /* 0x00000004000472bf */ /* 0x000fc80008000000 */
[----:B0-----:R-:W-:Y:S02]  /*0dc0*/  ISETP.EQ.U32.AND P0, PT, R2, UR5, PT ;  /* 0x0000000502007c0c */ /* 0x001fe4000bf02070 */
[----:B-1----:R-:W-:Y:S02]  /*0dd0*/  IMAD R5, RZ, RZ, -UR4 ;  /* 0x80000004ff057e24 */ /* 0x002fe4000f8e02ff */
[----:B-----5:R-:W-:-:S05]  /*0de0*/  IMAD.SHL.U32 R0, R0, 0x4, RZ ;  /* 0x0000000400007824 */ /* 0x020fca00078e00ff */
[----:B------:R-:W-:-:S04]  /*0df0*/  LOP3.LUT R0, R0, 0x3c, RZ, 0xc0, !PT ;  /* 0x0000003c00007812 */ /* 0x000fc800078ec0ff */
[----:B--2---:R-:W-:-:S05]  /*0e00*/  IADD3 R2, P1, PT, R0, UR8, RZ ;  /* 0x0000000800027c10 */ /* 0x004fca000ff3e0ff */
[----:B------:R-:W-:-:S05]  /*0e10*/  IMAD.X R3, RZ, RZ, UR9, P1 ;  /* 0x00000009ff037e24 */ /* 0x000fca00088e06ff */
[----:B------:R-:W-:Y:S01]  /*0e20*/  @P0 REDG.E.ADD.STRONG.GPU desc[UR6][R2.64+0x18], R5 ;  /* 0x000018050200098e */ /* 0x000fe2000c12e106 */
[----:B------:R-:W-:Y:S05]  /*0e30*/  EXIT ;  /* 0x000000000000794d */ /* 0x000fea0003800000 */
.L_x_13:
[----:B------:R-:W-:-:S00]  /*0e40*/  BRA `(.L_x_13) ;  /* 0xfffffffc00fc7947 */ /* 0x000fc0000383ffff */
[----:B------:R-:W-:-:S00]  /*0e50*/  NOP ;  /* 0x0000000000007918 */ /* 0x000fc00000000000 */
        /* <DEDUP_REMOVED lines=10> */
.L_x_15:


//--------------------- .text.vectorAdd           --------------------------
	.section	.text.vectorAdd,"ax",@progbits
	.align	128
        .global         vectorAdd
        .type           vectorAdd,@function
        .size           vectorAdd,(.L_x_16 - vectorAdd)
        .other          vectorAdd,@"STO_CUDA_ENTRY STV_DEFAULT"
vectorAdd:
.text.vectorAdd:
[----:B------:R-:W-:Y:S01]  /*0000*/  LDC R1, c[0x0][0x37c] ;  /* 0x0000df00ff017b82 */ /* 0x000fe20000000800 */
[----:B------:R-:W0:Y:S01]  /*0010*/  S2R R9, SR_CTAID.X ;  /* 0x0000000000097919 */ /* 0x000e220000002500 */
[----:B------:R-:W0:Y:S01]  /*0020*/  LDCU UR4, c[0x0][0x360] ;  /* 0x00006c00ff0477ac */ /* 0x000e220008000800 */
[----:B------:R-:W0:Y:S01]  /*0030*/  S2R R0, SR_TID.X ;  /* 0x0000000000007919 */ /* 0x000e220000002100 */
[----:B------:R-:W1:Y:S01]  /*0040*/  LDCU UR5, c[0x0][0x398] ;  /* 0x00007300ff0577ac */ /* 0x000e620008000800 */
[----:B0-----:R-:W-:-:S05]  /*0050*/  IMAD R9, R9, UR4, R0 ;  /* 0x0000000409097c24 */ /* 0x001fca000f8e0200 */
[----:B-1----:R-:W-:-:S13]  /*0060*/  ISETP.GE.AND P0, PT, R9, UR5, PT ;  /* 0x0000000509007c0c */ /* 0x002fda000bf06270 */
[----:B------:R-:W-:Y:S05]  /*0070*/  @P0 EXIT ;  /* 0x000000000000094d */ /* 0x000fea0003800000 */
[----:B------:R-:W0:Y:S01]  /*0080*/  LDC.64 R2, c[0x0][0x380] ;  /* 0x0000e000ff027b82 */ /* 0x000e220000000a00 */
[----:B------:R-:W1:Y:S07]  /*0090*/  LDCU.64 UR4, c[0x0][0x358] ;  /* 0x00006b00ff0477ac */ /* 0x000e6e0008000a00 */
[----:B------:R-:W2:Y:S08]  /*00a0*/  LDC.64 R4, c[0x0][0x388] ;  /* 0x0000e200ff047b82 */ /* 0x000eb00000000a00 */
[----:B------:R-:W3:Y:S01]  /*00b0*/  LDC.64 R6, c[0x0][0x390] ;  /* 0x0000e400ff067b82 */ /* 0x000ee20000000a00 */
[----:B0-----:R-:W-:-:S06]  /*00c0*/  IMAD.WIDE R2, R9, 0x4, R2 ;  /* 0x0000000409027825 */ /* 0x001fcc00078e0202 */
[----:B-1----:R-:W4:Y:S01]  /*00d0*/  LDG.E R2, desc[UR4][R2.64] ;  /* 0x0000000402027981 */ /* 0x002f22000c1e1900 */
[----:B--2---:R-:W-:-:S06]  /*00e0*/  IMAD.WIDE R4, R9, 0x4, R4 ;  /* 0x0000000409047825 */ /* 0x004fcc00078e0204 */
[----:B------:R-:W4:Y:S01]  /*00f0*/  LDG.E R5, desc[UR4][R4.64] ;  /* 0x0000000404057981 */ /* 0x000f22000c1e1900 */
[----:B---3--:R-:W-:Y:S01]  /*0100*/  IMAD.WIDE R6, R9, 0x4, R6 ;  /* 0x0000000409067825 */ /* 0x008fe200078e0206 */
[----:B----4-:R-:W-:-:S05]  /*0110*/  IADD3 R9, PT, PT, R2, R5, RZ ;  /* 0x0000000502097210 */ /* 0x010fca0007ffe0ff */
[----:B------:R-:W-:Y:S01]  /*0120*/  STG.E desc[UR4][R6.64], R9 ;  /* 0x0000000906007986 */ /* 0x000fe2000c101904 */
[----:B------:R-:W-:Y:S05]  /*0130*/  EXIT ;  /* 0x000000000000794d */ /* 0x000fea0003800000 */
.L_x_14:
        /* <DEDUP_REMOVED lines=12> */
.L_x_16:


//--------------------- .nv.shared.vectorAdd_V1   --------------------------
	.section	.nv.shared.vectorAdd_V1,"aw",@nobits
	.sectionflags	@""
	.align	4
.nv.shared.vectorAdd_V1:
	.zero		1036


//--------------------- .nv.shared.reserved.0     --------------------------
	.section	.nv.shared.reserved.0,"aw",@nobits
	.weak		__nv_reservedSMEM_offset_0_alias
	.size		__nv_reservedSMEM_offset_0_alias, 0, 64
	.other		__nv_reservedSMEM_offset_0_alias,@"STO_CUDA_RESERVED_SHARED STV_DEFAULT"
__nv_reservedSMEM_offset_0_alias:
	.zero		0
	.zero		64


//--------------------- .nv.global                --------------------------
	.section	.nv.global,"aw",@nobits
	.align	4
.nv.global:
	.type		configs,@object
	.size		configs,(.L_0 - configs)
configs:
	.zero		48
.L_0:


//--------------------- .nv.constant0.vectorAdd_V1 --------------------------
	.section	.nv.constant0.vectorAdd_V1,"a",@progbits
	.sectionflags	@""
	.align	4
.nv.constant0.vectorAdd_V1:
	.zero		924


//--------------------- .nv.constant0.vectorAdd   --------------------------
	.section	.nv.constant0.vectorAdd,"a",@progbits
	.sectionflags	@""
	.align	4
.nv.constant0.vectorAdd:
	.zero		924


//--------------------- SYMBOLS --------------------------

	.type		.nv.reservedSmem.offset0,@object
	.size		.nv.reservedSmem.offset0,0x4
	.type		.nv.reservedSmem.cap,@object
	.size		.nv.reservedSmem.cap,0x4
